//
// Generated by NVIDIA NVVM Compiler
//
// Compiler Build ID: CL-36424714
// Cuda compilation tools, release 13.0, V13.0.88
// Based on NVVM 20.0.0
//

.version 9.0
.target sm_100
.address_size 64

	// .globl	_Z12notDivergenti

.visible .entry _Z12notDivergenti(
	.param .u32 _Z12notDivergenti_param_0
)
{


	ret;

}
	// .globl	_Z9divergenti
.visible .entry _Z9divergenti(
	.param .u32 _Z9divergenti_param_0
)
{


	ret;

}


// ===== COMPILED SASS (sm_100) =====

	.target	sm_100

	.elftype	@"ET_EXEC"


//--------------------- .note.nv.tkinfo           --------------------------
	.section	.note.nv.tkinfo,"",@"SHT_NOTE"
	.sectionflags	@"SHF_NOTE_NV_TKINFO"
	.tkinfo
        /*0018*/ 	.word	0x00000002
        /*0030*/ 	.string	""
        /*0030*/ 	.string	"ptxas"
        /*0030*/ 	.string	"Cuda compilation tools, release 13.0, V13.0.88"
        /*0030*/ 	.string	"Build cuda_13.0.r13.0/compiler.36424714_0"
        /*0030*/ 	.string	"-arch sm_100 -m 64 "



//--------------------- .note.nv.cuinfo           --------------------------
	.section	.note.nv.cuinfo,"",@"SHT_NOTE"
	.sectionflags	@"SHF_NOTE_NV_CUINFO"
        /*0018*/ 	.short	0x0002
        /*001a*/ 	.short	0x0064
        /*001c*/ 	.short	0x0082
	.zero		2


//--------------------- .nv.info                  --------------------------
	.section	.nv.info,"",@"SHT_CUDA_INFO"
	.align	4


	//----- nvinfo : EIATTR_REGCOUNT
	.align		4
        /*0000*/ 	.byte	0x04, 0x2f
        /*0002*/ 	.short	(.L_1 - .L_0)
	.align		4
.L_0:
        /*0004*/ 	.word	index@(_Z12notDivergenti)
        /*0008*/ 	.word	0x00000004


	//----- nvinfo : EIATTR_FRAME_SIZE
	.align		4
.L_1:
        /*000c*/ 	.byte	0x04, 0x11
        /*000e*/ 	.short	(.L_3 - .L_2)
	.align		4
.L_2:
        /*0010*/ 	.word	index@(_Z12notDivergenti)
        /*0014*/ 	.word	0x00000000


	//----- nvinfo : EIATTR_REGCOUNT
	.align		4
.L_3:
        /*0018*/ 	.byte	0x04, 0x2f
        /*001a*/ 	.short	(.L_5 - .L_4)
	.align		4
.L_4:
        /*001c*/ 	.word	index@(_Z9divergenti)
        /*0020*/ 	.word	0x00000004


	//----- nvinfo : EIATTR_FRAME_SIZE
	.align		4
.L_5:
        /*0024*/ 	.byte	0x04, 0x11
        /*0026*/ 	.short	(.L_7 - .L_6)
	.align		4
.L_6:
        /*0028*/ 	.word	index@(_Z9divergenti)
        /*002c*/ 	.word	0x00000000


	//----- nvinfo : EIATTR_MIN_STACK_SIZE
	.align		4
.L_7:
        /*0030*/ 	.byte	0x04, 0x12
        /*0032*/ 	.short	(.L_9 - .L_8)
	.align		4
.L_8:
        /*0034*/ 	.word	index@(_Z9divergenti)
        /*0038*/ 	.word	0x00000000


	//----- nvinfo : EIATTR_MIN_STACK_SIZE
	.align		4
.L_9:
        /*003c*/ 	.byte	0x04, 0x12
        /*003e*/ 	.short	(.L_11 - .L_10)
	.align		4
.L_10:
        /*0040*/ 	.word	index@(_Z12notDivergenti)
        /*0044*/ 	.word	0x00000000
.L_11:


//--------------------- .nv.compat                --------------------------
	.section	.nv.compat,"",@"SHT_CUDA_COMPAT_INFO"
	.align	4
        /*0000*/ 	.byte	0x02, 0x09, 0x00, 0x00, 0x02, 0x02, 0x01, 0x00, 0x02, 0x05, 0x05, 0x00, 0x03, 0x07, 0x01, 0x01
        /*0010*/ 	.byte	0x02, 0x03, 0x00, 0x00, 0x02, 0x06, 0x01, 0x00, 0x04, 0x0b, 0x08, 0x00, 0x09, 0x00, 0x00, 0x00
        /*0020*/ 	.byte	0x00, 0x00, 0x00, 0x00


//--------------------- .nv.info._Z9divergenti    --------------------------
	.section	.nv.info._Z9divergenti,"",@"SHT_CUDA_INFO"
	.sectionflags	@""
	.align	4


	//----- nvinfo : EIATTR_CUDA_API_VERSION
	.align		4
        /*0000*/ 	.byte	0x04, 0x37
        /*0002*/ 	.short	(.L_13 - .L_12)
.L_12:
        /*0004*/ 	.word	0x00000082


	//----- nvinfo : EIATTR_KPARAM_INFO
	.align		4
.L_13:
        /*0008*/ 	.byte	0x04, 0x17
        /*000a*/ 	.short	(.L_15 - .L_14)
.L_14:
        /*000c*/ 	.word	0x00000000
        /*0010*/ 	.short	0x0000
        /*0012*/ 	.short	0x0000
        /*0014*/ 	.byte	0x00, 0xf0, 0x11, 0x00


	//----- nvinfo : EIATTR_SPARSE_MMA_MASK
	.align		4
.L_15:
        /*0018*/ 	.byte	0x03, 0x50
        /*001a*/ 	.short	0x0000


	//----- nvinfo : EIATTR_MAXREG_COUNT
	.align		4
        /*001c*/ 	.byte	0x03, 0x1b
        /*001e*/ 	.short	0x00ff


	//----- nvinfo : EIATTR_MERCURY_ISA_VERSION
	.align		4
        /*0020*/ 	.byte	0x03, 0x5f
        /*0022*/ 	.short	0x0101


	//----- nvinfo : EIATTR_VRC_CTA_INIT_COUNT
	.align		4
        /*0024*/ 	.byte	0x02, 0x4a
	.zero		1
	.zero		1


	//----- nvinfo : EIATTR_EXIT_INSTR_OFFSETS
	.align		4
        /*0028*/ 	.byte	0x04, 0x1c
        /*002a*/ 	.short	(.L_17 - .L_16)


	//   ....[0]....
.L_16:
        /*002c*/ 	.word	0x00000010


	//----- nvinfo : EIATTR_CBANK_PARAM_SIZE
	.align		4
.L_17:
        /*0030*/ 	.byte	0x03, 0x19
        /*0032*/ 	.short	0x0004


	//----- nvinfo : EIATTR_PARAM_CBANK
	.align		4
        /*0034*/ 	.byte	0x04, 0x0a
        /*0036*/ 	.short	(.L_19 - .L_18)
	.align		4
.L_18:
        /*0038*/ 	.word	index@(.nv.constant0._Z9divergenti)
        /*003c*/ 	.short	0x0380
        /*003e*/ 	.short	0x0004


	//----- nvinfo : EIATTR_SW_WAR
	.align		4
.L_19:
        /*0040*/ 	.byte	0x04, 0x36
        /*0042*/ 	.short	(.L_21 - .L_20)
.L_20:
        /*0044*/ 	.word	0x00000008
.L_21:


//--------------------- .nv.info._Z12notDivergenti --------------------------
	.section	.nv.info._Z12notDivergenti,"",@"SHT_CUDA_INFO"
	.sectionflags	@""
	.align	4


	//----- nvinfo : EIATTR_CUDA_API_VERSION
	.align		4
        /*0000*/ 	.byte	0x04, 0x37
        /*0002*/ 	.short	(.L_23 - .L_22)
.L_22:
        /*0004*/ 	.word	0x00000082


	//----- nvinfo : EIATTR_KPARAM_INFO
	.align		4
.L_23:
        /*0008*/ 	.byte	0x04, 0x17
        /*000a*/ 	.short	(.L_25 - .L_24)
.L_24:
        /*000c*/ 	.word	0x00000000
        /*0010*/ 	.short	0x0000
        /*0012*/ 	.short	0x0000
        /*0014*/ 	.byte	0x00, 0xf0, 0x11, 0x00


	//----- nvinfo : EIATTR_SPARSE_MMA_MASK
	.align		4
.L_25:
        /*0018*/ 	.byte	0x03, 0x50
        /*001a*/ 	.short	0x0000


	//----- nvinfo : EIATTR_MAXREG_COUNT
	.align		4
        /*001c*/ 	.byte	0x03, 0x1b
        /*001e*/ 	.short	0x00ff


	//----- nvinfo : EIATTR_MERCURY_ISA_VERSION
	.align		4
        /*0020*/ 	.byte	0x03, 0x5f
        /*0022*/ 	.short	0x0101


	//----- nvinfo : EIATTR_VRC_CTA_INIT_COUNT
	.align		4
        /*0024*/ 	.byte	0x02, 0x4a
	.zero		1
	.zero		1


	//----- nvinfo : EIATTR_EXIT_INSTR_OFFSETS
	.align		4
        /*0028*/ 	.byte	0x04, 0x1c
        /*002a*/ 	.short	(.L_27 - .L_26)


	//   ....[0]....
.L_26:
        /*002c*/ 	.word	0x00000010


	//----- nvinfo : EIATTR_CBANK_PARAM_SIZE
	.align		4
.L_27:
        /*0030*/ 	.byte	0x03, 0x19
        /*0032*/ 	.short	0x0004


	//----- nvinfo : EIATTR_PARAM_CBANK
	.align		4
        /*0034*/ 	.byte	0x04, 0x0a
        /*0036*/ 	.short	(.L_29 - .L_28)
	.align		4
.L_28:
        /*0038*/ 	.word	index@(.nv.constant0._Z12notDivergenti)
        /*003c*/ 	.short	0x0380
        /*003e*/ 	.short	0x0004


	//----- nvinfo : EIATTR_SW_WAR
	.align		4
.L_29:
        /*0040*/ 	.byte	0x04, 0x36
        /*0042*/ 	.short	(.L_31 - .L_30)
.L_30:
        /*0044*/ 	.word	0x00000008
.L_31:


//--------------------- .nv.callgraph             --------------------------
	.section	.nv.callgraph,"",@"SHT_CUDA_CALLGRAPH"
	.align	4
	.sectionentsize	8
	.align		4
        /*0000*/ 	.word	0x00000000
	.align		4
        /*0004*/ 	.word	0xffffffff
	.align		4
        /*0008*/ 	.word	0x00000000
	.align		4
        /*000c*/ 	.word	0xfffffffe
	.align		4
        /*0010*/ 	.word	0x00000000
	.align		4
        /*0014*/ 	.word	0xfffffffd
	.align		4
        /*0018*/ 	.word	0x00000000
	.align		4
        /*001c*/ 	.word	0xfffffffc


//--------------------- .text._Z9divergenti       --------------------------
	.section	.text._Z9divergenti,"ax",@progbits
	.align	128
        .global         _Z9divergenti
        .type           _Z9divergenti,@function
        .size           _Z9divergenti,(.L_x_2 - _Z9divergenti)
        .other          _Z9divergenti,@"STO_CUDA_ENTRY STV_DEFAULT"
_Z9divergenti:
.text._Z9divergenti:
[----:B------:R-:W-:Y:S01]  /*0000*/  LDC R1, c[0x0][0x37c] ;  /* 0x0000df00ff017b82 */ /* 0x000fe20000000800 */
[----:B------:R-:W-:Y:S05]  /*0010*/  EXIT ;  /* 0x000000000000794d */ /* 0x000fea0003800000 */
.L_x_0:
[----:B------:R-:W-:-:S00]  /*0020*/  BRA `(.L_x_0) ;  /* 0xfffffffc00fc7947 */ /* 0x000fc0000383ffff */
[----:B------:R-:W-:-:S00]  /*0030*/  NOP ;  /* 0x0000000000007918 */ /* 0x000fc00000000000 */
        /* <DEDUP_REMOVED lines=12> */
.L_x_2:


//--------------------- .text._Z12notDivergenti   --------------------------
	.section	.text._Z12notDivergenti,"ax",@progbits
	.align	128
        .global         _Z12notDivergenti
        .type           _Z12notDivergenti,@function
        .size           _Z12notDivergenti,(.L_x_3 - _Z12notDivergenti)
        .other          _Z12notDivergenti,@"STO_CUDA_ENTRY STV_DEFAULT"
_Z12notDivergenti:
.text._Z12notDivergenti:
[----:B------:R-:W-:Y:S01]  /*0000*/  LDC R1, c[0x0][0x37c] ;  /* 0x0000df00ff017b82 */ /* 0x000fe20000000800 */
[----:B------:R-:W-:Y:S05]  /*0010*/  EXIT ;  /* 0x000000000000794d */ /* 0x000fea0003800000 */
.L_x_1:
        /* <DEDUP_REMOVED lines=14> */
.L_x_3:


//--------------------- .nv.shared.reserved.0     --------------------------
	.section	.nv.shared.reserved.0,"aw",@nobits
	.weak		__nv_reservedSMEM_offset_0_alias
	.size		__nv_reservedSMEM_offset_0_alias, 0, 64
	.other		__nv_reservedSMEM_offset_0_alias,@"STO_CUDA_RESERVED_SHARED STV_DEFAULT"
__nv_reservedSMEM_offset_0_alias:
	.zero		0
	.zero		64


//--------------------- .nv.constant0._Z9divergenti --------------------------
	.section	.nv.constant0._Z9divergenti,"a",@progbits
	.sectionflags	@""
	.align	4
.nv.constant0._Z9divergenti:
	.zero		900


//--------------------- .nv.constant0._Z12notDivergenti --------------------------
	.section	.nv.constant0._Z12notDivergenti,"a",@progbits
	.sectionflags	@""
	.align	4
.nv.constant0._Z12notDivergenti:
	.zero		900


//--------------------- SYMBOLS --------------------------

	.type		.nv.reservedSmem.offset0,@object
	.size		.nv.reservedSmem.offset0,0x4
